//
// Generated by NVIDIA NVVM Compiler
//
// Compiler Build ID: CL-36424714
// Cuda compilation tools, release 13.0, V13.0.88
// Based on NVVM 20.0.0
//

.version 9.0
.target sm_100
.address_size 64

	// .globl	_Z6doSmthPPPi

.visible .entry _Z6doSmthPPPi(
	.param .u64 .ptr .align 1 _Z6doSmthPPPi_param_0
)
{
	.reg .b32 	%r<5>;
	.reg .b64 	%rd<35>;

	ld.param.u64 	%rd1, [_Z6doSmthPPPi_param_0];
	cvta.to.global.u64 	%rd2, %rd1;
	ld.global.u64 	%rd3, [%rd2];
	cvta.to.global.u64 	%rd4, %rd3;
	ld.global.u64 	%rd5, [%rd4];
	cvta.to.global.u64 	%rd6, %rd5;
	mov.b32 	%r1, 0;
	st.global.u32 	[%rd6], %r1;
	ld.global.u64 	%rd7, [%rd2];
	cvta.to.global.u64 	%rd8, %rd7;
	ld.global.u64 	%rd9, [%rd8];
	cvta.to.global.u64 	%rd10, %rd9;
	mov.b32 	%r2, 1;
	st.global.u32 	[%rd10+4], %r2;
	ld.global.u64 	%rd11, [%rd2];
	cvta.to.global.u64 	%rd12, %rd11;
	ld.global.u64 	%rd13, [%rd12+8];
	cvta.to.global.u64 	%rd14, %rd13;
	st.global.u32 	[%rd14], %r2;
	ld.global.u64 	%rd15, [%rd2];
	cvta.to.global.u64 	%rd16, %rd15;
	ld.global.u64 	%rd17, [%rd16+8];
	cvta.to.global.u64 	%rd18, %rd17;
	mov.b32 	%r3, 2;
	st.global.u32 	[%rd18+4], %r3;
	ld.global.u64 	%rd19, [%rd2+8];
	cvta.to.global.u64 	%rd20, %rd19;
	ld.global.u64 	%rd21, [%rd20];
	cvta.to.global.u64 	%rd22, %rd21;
	st.global.u32 	[%rd22], %r2;
	ld.global.u64 	%rd23, [%rd2+8];
	cvta.to.global.u64 	%rd24, %rd23;
	ld.global.u64 	%rd25, [%rd24];
	cvta.to.global.u64 	%rd26, %rd25;
	st.global.u32 	[%rd26+4], %r3;
	ld.global.u64 	%rd27, [%rd2+8];
	cvta.to.global.u64 	%rd28, %rd27;
	ld.global.u64 	%rd29, [%rd28+8];
	cvta.to.global.u64 	%rd30, %rd29;
	st.global.u32 	[%rd30], %r3;
	ld.global.u64 	%rd31, [%rd2+8];
	cvta.to.global.u64 	%rd32, %rd31;
	ld.global.u64 	%rd33, [%rd32+8];
	cvta.to.global.u64 	%rd34, %rd33;
	mov.b32 	%r4, 3;
	st.global.u32 	[%rd34+4], %r4;
	ret;

}


// ===== COMPILED SASS (sm_100) =====

	.target	sm_100

	.elftype	@"ET_EXEC"


//--------------------- .note.nv.tkinfo           --------------------------
	.section	.note.nv.tkinfo,"",@"SHT_NOTE"
	.sectionflags	@"SHF_NOTE_NV_TKINFO"
	.tkinfo
        /*0018*/ 	.word	0x00000002
        /*0030*/ 	.string	""
        /*0030*/ 	.string	"ptxas"
        /*0030*/ 	.string	"Cuda compilation tools, release 13.0, V13.0.88"
        /*0030*/ 	.string	"Build cuda_13.0.r13.0/compiler.36424714_0"
        /*0030*/ 	.string	"-arch sm_100 -m 64 "



//--------------------- .note.nv.cuinfo           --------------------------
	.section	.note.nv.cuinfo,"",@"SHT_NOTE"
	.sectionflags	@"SHF_NOTE_NV_CUINFO"
        /*0018*/ 	.short	0x0002
        /*001a*/ 	.short	0x0064
        /*001c*/ 	.short	0x0082
	.zero		2


//--------------------- .nv.info                  --------------------------
	.section	.nv.info,"",@"SHT_CUDA_INFO"
	.align	4


	//----- nvinfo : EIATTR_REGCOUNT
	.align		4
        /*0000*/ 	.byte	0x04, 0x2f
        /*0002*/ 	.short	(.L_1 - .L_0)
	.align		4
.L_0:
        /*0004*/ 	.word	index@(_Z6doSmthPPPi)
        /*0008*/ 	.word	0x00000014


	//----- nvinfo : EIATTR_FRAME_SIZE
	.align		4
.L_1:
        /*000c*/ 	.byte	0x04, 0x11
        /*000e*/ 	.short	(.L_3 - .L_2)
	.align		4
.L_2:
        /*0010*/ 	.word	index@(_Z6doSmthPPPi)
        /*0014*/ 	.word	0x00000000


	//----- nvinfo : EIATTR_MIN_STACK_SIZE
	.align		4
.L_3:
        /*0018*/ 	.byte	0x04, 0x12
        /*001a*/ 	.short	(.L_5 - .L_4)
	.align		4
.L_4:
        /*001c*/ 	.word	index@(_Z6doSmthPPPi)
        /*0020*/ 	.word	0x00000000
.L_5:


//--------------------- .nv.compat                --------------------------
	.section	.nv.compat,"",@"SHT_CUDA_COMPAT_INFO"
	.align	4
        /*0000*/ 	.byte	0x02, 0x09, 0x00, 0x00, 0x02, 0x02, 0x01, 0x00, 0x02, 0x05, 0x05, 0x00, 0x03, 0x07, 0x01, 0x01
        /*0010*/ 	.byte	0x02, 0x03, 0x00, 0x00, 0x02, 0x06, 0x01, 0x00, 0x04, 0x0b, 0x08, 0x00, 0x09, 0x00, 0x00, 0x00
        /*0020*/ 	.byte	0x00, 0x00, 0x00, 0x00


//--------------------- .nv.info._Z6doSmthPPPi    --------------------------
	.section	.nv.info._Z6doSmthPPPi,"",@"SHT_CUDA_INFO"
	.sectionflags	@""
	.align	4


	//----- nvinfo : EIATTR_CUDA_API_VERSION
	.align		4
        /*0000*/ 	.byte	0x04, 0x37
        /*0002*/ 	.short	(.L_7 - .L_6)
.L_6:
        /*0004*/ 	.word	0x00000082


	//----- nvinfo : EIATTR_KPARAM_INFO
	.align		4
.L_7:
        /*0008*/ 	.byte	0x04, 0x17
        /*000a*/ 	.short	(.L_9 - .L_8)
.L_8:
        /*000c*/ 	.word	0x00000000
        /*0010*/ 	.short	0x0000
        /*0012*/ 	.short	0x0000
        /*0014*/ 	.byte	0x00, 0xf5, 0x21, 0x00


	//----- nvinfo : EIATTR_SPARSE_MMA_MASK
	.align		4
.L_9:
        /*0018*/ 	.byte	0x03, 0x50
        /*001a*/ 	.short	0x0000


	//----- nvinfo : EIATTR_MAXREG_COUNT
	.align		4
        /*001c*/ 	.byte	0x03, 0x1b
        /*001e*/ 	.short	0x00ff


	//----- nvinfo : EIATTR_MERCURY_ISA_VERSION
	.align		4
        /*0020*/ 	.byte	0x03, 0x5f
        /*0022*/ 	.short	0x0101


	//----- nvinfo : EIATTR_VRC_CTA_INIT_COUNT
	.align		4
        /*0024*/ 	.byte	0x02, 0x4a
	.zero		1
	.zero		1


	//----- nvinfo : EIATTR_EXIT_INSTR_OFFSETS
	.align		4
        /*0028*/ 	.byte	0x04, 0x1c
        /*002a*/ 	.short	(.L_11 - .L_10)


	//   ....[0]....
.L_10:
        /*002c*/ 	.word	0x000001e0


	//----- nvinfo : EIATTR_CBANK_PARAM_SIZE
	.align		4
.L_11:
        /*0030*/ 	.byte	0x03, 0x19
        /*0032*/ 	.short	0x0008


	//----- nvinfo : EIATTR_PARAM_CBANK
	.align		4
        /*0034*/ 	.byte	0x04, 0x0a
        /*0036*/ 	.short	(.L_13 - .L_12)
	.align		4
.L_12:
        /*0038*/ 	.word	index@(.nv.constant0._Z6doSmthPPPi)
        /*003c*/ 	.short	0x0380
        /*003e*/ 	.short	0x0008


	//----- nvinfo : EIATTR_SW_WAR
	.align		4
.L_13:
        /*0040*/ 	.byte	0x04, 0x36
        /*0042*/ 	.short	(.L_15 - .L_14)
.L_14:
        /*0044*/ 	.word	0x00000008
.L_15:


//--------------------- .nv.callgraph             --------------------------
	.section	.nv.callgraph,"",@"SHT_CUDA_CALLGRAPH"
	.align	4
	.sectionentsize	8
	.align		4
        /*0000*/ 	.word	0x00000000
	.align		4
        /*0004*/ 	.word	0xffffffff
	.align		4
        /*0008*/ 	.word	0x00000000
	.align		4
        /*000c*/ 	.word	0xfffffffe
	.align		4
        /*0010*/ 	.word	0x00000000
	.align		4
        /*0014*/ 	.word	0xfffffffd
	.align		4
        /*0018*/ 	.word	0x00000000
	.align		4
        /*001c*/ 	.word	0xfffffffc


//--------------------- .text._Z6doSmthPPPi       --------------------------
	.section	.text._Z6doSmthPPPi,"ax",@progbits
	.align	128
        .global         _Z6doSmthPPPi
        .type           _Z6doSmthPPPi,@function
        .size           _Z6doSmthPPPi,(.L_x_1 - _Z6doSmthPPPi)
        .other          _Z6doSmthPPPi,@"STO_CUDA_ENTRY STV_DEFAULT"
_Z6doSmthPPPi:
.text._Z6doSmthPPPi:
[----:B------:R-:W-:Y:S08]  /*0000*/  LDC R1, c[0x0][0x37c] ;  /* 0x0000df00ff017b82 */ /* 0x000ff00000000800 */
[----:B------:R-:W0:Y:S01]  /*0010*/  LDC.64 R2, c[0x0][0x380] ;  /* 0x0000e000ff027b82 */ /* 0x000e220000000a00 */
[----:B------:R-:W0:Y:S02]  /*0020*/  LDCU.64 UR4, c[0x0][0x358] ;  /* 0x00006b00ff0477ac */ /* 0x000e240008000a00 */
[----:B0-----:R-:W2:Y:S04]  /*0030*/  LDG.E.64 R4, desc[UR4][R2.64] ;  /* 0x0000000402047981 */ /* 0x001ea8000c1e1b00 */
[----:B--2---:R-:W2:Y:S04]  /*0040*/  LDG.E.64 R4, desc[UR4][R4.64] ;  /* 0x0000000404047981 */ /* 0x004ea8000c1e1b00 */
[----:B--2---:R0:W-:Y:S04]  /*0050*/  STG.E desc[UR4][R4.64], RZ ;  /* 0x000000ff04007986 */ /* 0x0041e8000c101904 */
[----:B------:R-:W2:Y:S01]  /*0060*/  LDG.E.64 R6, desc[UR4][R2.64] ;  /* 0x0000000402067981 */ /* 0x000ea2000c1e1b00 */
[----:B------:R-:W-:-:S03]  /*0070*/  HFMA2 R15, -RZ, RZ, 0, 5.9604644775390625e-08 ;  /* 0x00000001ff0f7431 */ /* 0x000fc600000001ff */
[----:B--2---:R-:W2:Y:S04]  /*0080*/  LDG.E.64 R6, desc[UR4][R6.64] ;  /* 0x0000000406067981 */ /* 0x004ea8000c1e1b00 */
[----:B--2---:R1:W-:Y:S04]  /*0090*/  STG.E desc[UR4][R6.64+0x4], R15 ;  /* 0x0000040f06007986 */ /* 0x0043e8000c101904 */
[----:B------:R-:W2:Y:S04]  /*00a0*/  LDG.E.64 R8, desc[UR4][R2.64] ;  /* 0x0000000402087981 */ /* 0x000ea8000c1e1b00 */
[----:B--2---:R-:W2:Y:S04]  /*00b0*/  LDG.E.64 R8, desc[UR4][R8.64+0x8] ;  /* 0x0000080408087981 */ /* 0x004ea8000c1e1b00 */
[----:B--2---:R2:W-:Y:S04]  /*00c0*/  STG.E desc[UR4][R8.64], R15 ;  /* 0x0000000f08007986 */ /* 0x0045e8000c101904 */
[----:B------:R-:W3:Y:S01]  /*00d0*/  LDG.E.64 R10, desc[UR4][R2.64] ;  /* 0x00000004020a7981 */ /* 0x000ee2000c1e1b00 */
[----:B------:R-:W-:-:S03]  /*00e0*/  MOV R17, 0x2 ;  /* 0x0000000200117802 */ /* 0x000fc60000000f00 */
[----:B---3--:R-:W3:Y:S04]  /*00f0*/  LDG.E.64 R10, desc[UR4][R10.64+0x8] ;  /* 0x000008040a0a7981 */ /* 0x008ee8000c1e1b00 */
[----:B---3--:R3:W-:Y:S04]  /*0100*/  STG.E desc[UR4][R10.64+0x4], R17 ;  /* 0x000004110a007986 */ /* 0x0087e8000c101904 */
[----:B0-----:R-:W4:Y:S04]  /*0110*/  LDG.E.64 R4, desc[UR4][R2.64+0x8] ;  /* 0x0000080402047981 */ /* 0x001f28000c1e1b00 */
[----:B----4-:R-:W4:Y:S04]  /*0120*/  LDG.E.64 R4, desc[UR4][R4.64] ;  /* 0x0000000404047981 */ /* 0x010f28000c1e1b00 */
[----:B----4-:R-:W-:Y:S04]  /*0130*/  STG.E desc[UR4][R4.64], R15 ;  /* 0x0000000f04007986 */ /* 0x010fe8000c101904 */
[----:B-1----:R-:W4:Y:S04]  /*0140*/  LDG.E.64 R6, desc[UR4][R2.64+0x8] ;  /* 0x0000080402067981 */ /* 0x002f28000c1e1b00 */
[----:B----4-:R-:W4:Y:S04]  /*0150*/  LDG.E.64 R6, desc[UR4][R6.64] ;  /* 0x0000000406067981 */ /* 0x010f28000c1e1b00 */
[----:B----4-:R-:W-:Y:S04]  /*0160*/  STG.E desc[UR4][R6.64+0x4], R17 ;  /* 0x0000041106007986 */ /* 0x010fe8000c101904 */
[----:B--2---:R-:W2:Y:S04]  /*0170*/  LDG.E.64 R8, desc[UR4][R2.64+0x8] ;  /* 0x0000080402087981 */ /* 0x004ea8000c1e1b00 */
[----:B--2---:R-:W2:Y:S04]  /*0180*/  LDG.E.64 R8, desc[UR4][R8.64+0x8] ;  /* 0x0000080408087981 */ /* 0x004ea8000c1e1b00 */
[----:B--2---:R-:W-:Y:S04]  /*0190*/  STG.E desc[UR4][R8.64], R17 ;  /* 0x0000001108007986 */ /* 0x004fe8000c101904 */
[----:B------:R-:W2:Y:S01]  /*01a0*/  LDG.E.64 R12, desc[UR4][R2.64+0x8] ;  /* 0x00000804020c7981 */ /* 0x000ea2000c1e1b00 */
[----:B---3--:R-:W-:-:S03]  /*01b0*/  HFMA2 R11, -RZ, RZ, 0, 1.78813934326171875e-07 ;  /* 0x00000003ff0b7431 */ /* 0x008fc600000001ff */
[----:B--2---:R-:W2:Y:S04]  /*01c0*/  LDG.E.64 R12, desc[UR4][R12.64+0x8] ;  /* 0x000008040c0c7981 */ /* 0x004ea8000c1e1b00 */
[----:B--2---:R-:W-:Y:S01]  /*01d0*/  STG.E desc[UR4][R12.64+0x4], R11 ;  /* 0x0000040b0c007986 */ /* 0x004fe2000c101904 */
[----:B------:R-:W-:Y:S05]  /*01e0*/  EXIT ;  /* 0x000000000000794d */ /* 0x000fea0003800000 */
.L_x_0:
[----:B------:R-:W-:-:S00]  /*01f0*/  BRA `(.L_x_0) ;  /* 0xfffffffc00fc7947 */ /* 0x000fc0000383ffff */
[----:B------:R-:W-:-:S00]  /*0200*/  NOP ;  /* 0x0000000000007918 */ /* 0x000fc00000000000 */
[----:B------:R-:W-:-:S00]  /*0210*/  NOP ;  /* 0x0000000000007918 */ /* 0x000fc00000000000 */
[----:B------:R-:W-:-:S00]  /*0220*/  NOP ;  /* 0x0000000000007918 */ /* 0x000fc00000000000 */
[----:B------:R-:W-:-:S00]  /*0230*/  NOP ;  /* 0x0000000000007918 */ /* 0x000fc00000000000 */
[----:B------:R-:W-:-:S00]  /*0240*/  NOP ;  /* 0x0000000000007918 */ /* 0x000fc00000000000 */
[----:B------:R-:W-:-:S00]  /*0250*/  NOP ;  /* 0x0000000000007918 */ /* 0x000fc00000000000 */
[----:B------:R-:W-:-:S00]  /*0260*/  NOP ;  /* 0x0000000000007918 */ /* 0x000fc00000000000 */
[----:B------:R-:W-:-:S00]  /*0270*/  NOP ;  /* 0x0000000000007918 */ /* 0x000fc00000000000 */
.L_x_1:


//--------------------- .nv.shared.reserved.0     --------------------------
	.section	.nv.shared.reserved.0,"aw",@nobits
	.weak		__nv_reservedSMEM_offset_0_alias
	.size		__nv_reservedSMEM_offset_0_alias, 0, 64
	.other		__nv_reservedSMEM_offset_0_alias,@"STO_CUDA_RESERVED_SHARED STV_DEFAULT"
__nv_reservedSMEM_offset_0_alias:
	.zero		0
	.zero		64


//--------------------- .nv.constant0._Z6doSmthPPPi --------------------------
	.section	.nv.constant0._Z6doSmthPPPi,"a",@progbits
	.sectionflags	@""
	.align	4
.nv.constant0._Z6doSmthPPPi:
	.zero		904


//--------------------- SYMBOLS --------------------------

	.type		.nv.reservedSmem.offset0,@object
	.size		.nv.reservedSmem.offset0,0x4
